//
// Generated by NVIDIA NVVM Compiler
//
// Compiler Build ID: CL-36424714
// Cuda compilation tools, release 13.0, V13.0.88
// Based on NVVM 20.0.0
//

.version 9.0
.target sm_100
.address_size 64

	// .globl	_Z6vecMatPiS_S_i

.visible .entry _Z6vecMatPiS_S_i(
	.param .u64 .ptr .align 1 _Z6vecMatPiS_S_i_param_0,
	.param .u64 .ptr .align 1 _Z6vecMatPiS_S_i_param_1,
	.param .u64 .ptr .align 1 _Z6vecMatPiS_S_i_param_2,
	.param .u32 _Z6vecMatPiS_S_i_param_3
)
{
	.reg .pred 	%p<10>;
	.reg .b32 	%r<141>;
	.reg .b64 	%rd<47>;

	ld.param.u64 	%rd16, [_Z6vecMatPiS_S_i_param_0];
	ld.param.u64 	%rd17, [_Z6vecMatPiS_S_i_param_1];
	ld.param.u64 	%rd15, [_Z6vecMatPiS_S_i_param_2];
	ld.param.u32 	%r31, [_Z6vecMatPiS_S_i_param_3];
	cvta.to.global.u64 	%rd1, %rd17;
	cvta.to.global.u64 	%rd2, %rd16;
	mov.u32 	%r33, %ctaid.y;
	mov.u32 	%r34, %ntid.y;
	mov.u32 	%r35, %tid.y;
	mad.lo.s32 	%r1, %r33, %r34, %r35;
	setp.lt.s32 	%p1, %r31, 1;
	mov.b32 	%r140, 0;
	@%p1 bra 	$L__BB0_13;
	mul.lo.s32 	%r2, %r31, %r1;
	and.b32  	%r3, %r31, 15;
	setp.lt.u32 	%p2, %r31, 16;
	mov.b32 	%r133, 0;
	mov.u32 	%r140, %r133;
	@%p2 bra 	$L__BB0_4;
	and.b32  	%r133, %r31, 2147483632;
	neg.s32 	%r127, %r133;
	mul.wide.u32 	%rd18, %r2, 4;
	add.s64 	%rd19, %rd18, %rd2;
	add.s64 	%rd44, %rd19, 32;
	add.s64 	%rd43, %rd1, 32;
	mov.b32 	%r140, 0;
$L__BB0_3:
	.pragma "nounroll";
	ld.global.u32 	%r39, [%rd44+-32];
	ld.global.u32 	%r40, [%rd43+-32];
	mad.lo.s32 	%r41, %r40, %r39, %r140;
	ld.global.u32 	%r42, [%rd44+-28];
	ld.global.u32 	%r43, [%rd43+-28];
	mad.lo.s32 	%r44, %r43, %r42, %r41;
	ld.global.u32 	%r45, [%rd44+-24];
	ld.global.u32 	%r46, [%rd43+-24];
	mad.lo.s32 	%r47, %r46, %r45, %r44;
	ld.global.u32 	%r48, [%rd44+-20];
	ld.global.u32 	%r49, [%rd43+-20];
	mad.lo.s32 	%r50, %r49, %r48, %r47;
	ld.global.u32 	%r51, [%rd44+-16];
	ld.global.u32 	%r52, [%rd43+-16];
	mad.lo.s32 	%r53, %r52, %r51, %r50;
	ld.global.u32 	%r54, [%rd44+-12];
	ld.global.u32 	%r55, [%rd43+-12];
	mad.lo.s32 	%r56, %r55, %r54, %r53;
	ld.global.u32 	%r57, [%rd44+-8];
	ld.global.u32 	%r58, [%rd43+-8];
	mad.lo.s32 	%r59, %r58, %r57, %r56;
	ld.global.u32 	%r60, [%rd44+-4];
	ld.global.u32 	%r61, [%rd43+-4];
	mad.lo.s32 	%r62, %r61, %r60, %r59;
	ld.global.u32 	%r63, [%rd44];
	ld.global.u32 	%r64, [%rd43];
	mad.lo.s32 	%r65, %r64, %r63, %r62;
	ld.global.u32 	%r66, [%rd44+4];
	ld.global.u32 	%r67, [%rd43+4];
	mad.lo.s32 	%r68, %r67, %r66, %r65;
	ld.global.u32 	%r69, [%rd44+8];
	ld.global.u32 	%r70, [%rd43+8];
	mad.lo.s32 	%r71, %r70, %r69, %r68;
	ld.global.u32 	%r72, [%rd44+12];
	ld.global.u32 	%r73, [%rd43+12];
	mad.lo.s32 	%r74, %r73, %r72, %r71;
	ld.global.u32 	%r75, [%rd44+16];
	ld.global.u32 	%r76, [%rd43+16];
	mad.lo.s32 	%r77, %r76, %r75, %r74;
	ld.global.u32 	%r78, [%rd44+20];
	ld.global.u32 	%r79, [%rd43+20];
	mad.lo.s32 	%r80, %r79, %r78, %r77;
	ld.global.u32 	%r81, [%rd44+24];
	ld.global.u32 	%r82, [%rd43+24];
	mad.lo.s32 	%r83, %r82, %r81, %r80;
	ld.global.u32 	%r84, [%rd44+28];
	ld.global.u32 	%r85, [%rd43+28];
	mad.lo.s32 	%r140, %r85, %r84, %r83;
	add.s32 	%r127, %r127, 16;
	add.s64 	%rd44, %rd44, 64;
	add.s64 	%rd43, %rd43, 64;
	setp.ne.s32 	%p3, %r127, 0;
	@%p3 bra 	$L__BB0_3;
$L__BB0_4:
	setp.eq.s32 	%p4, %r3, 0;
	@%p4 bra 	$L__BB0_13;
	and.b32  	%r13, %r31, 7;
	setp.lt.u32 	%p5, %r3, 8;
	@%p5 bra 	$L__BB0_7;
	add.s32 	%r87, %r133, %r2;
	mul.wide.u32 	%rd20, %r87, 4;
	add.s64 	%rd21, %rd2, %rd20;
	ld.global.u32 	%r88, [%rd21];
	cvt.u64.u32 	%rd22, %r133;
	mul.wide.u32 	%rd23, %r133, 4;
	add.s64 	%rd24, %rd1, %rd23;
	ld.global.u32 	%r89, [%rd24];
	mad.lo.s32 	%r90, %r89, %r88, %r140;
	cvt.u64.u32 	%rd25, %r2;
	add.s64 	%rd26, %rd22, %rd25;
	shl.b64 	%rd27, %rd26, 2;
	add.s64 	%rd28, %rd2, %rd27;
	ld.global.u32 	%r91, [%rd28+4];
	ld.global.u32 	%r92, [%rd24+4];
	mad.lo.s32 	%r93, %r92, %r91, %r90;
	ld.global.u32 	%r94, [%rd28+8];
	ld.global.u32 	%r95, [%rd24+8];
	mad.lo.s32 	%r96, %r95, %r94, %r93;
	ld.global.u32 	%r97, [%rd28+12];
	ld.global.u32 	%r98, [%rd24+12];
	mad.lo.s32 	%r99, %r98, %r97, %r96;
	ld.global.u32 	%r100, [%rd28+16];
	ld.global.u32 	%r101, [%rd24+16];
	mad.lo.s32 	%r102, %r101, %r100, %r99;
	ld.global.u32 	%r103, [%rd28+20];
	ld.global.u32 	%r104, [%rd24+20];
	mad.lo.s32 	%r105, %r104, %r103, %r102;
	ld.global.u32 	%r106, [%rd28+24];
	ld.global.u32 	%r107, [%rd24+24];
	mad.lo.s32 	%r108, %r107, %r106, %r105;
	ld.global.u32 	%r109, [%rd28+28];
	ld.global.u32 	%r110, [%rd24+28];
	mad.lo.s32 	%r140, %r110, %r109, %r108;
	add.s32 	%r133, %r133, 8;
$L__BB0_7:
	setp.eq.s32 	%p6, %r13, 0;
	@%p6 bra 	$L__BB0_13;
	and.b32  	%r19, %r31, 3;
	setp.lt.u32 	%p7, %r13, 4;
	@%p7 bra 	$L__BB0_10;
	add.s32 	%r112, %r133, %r2;
	mul.wide.u32 	%rd29, %r112, 4;
	add.s64 	%rd30, %rd2, %rd29;
	ld.global.u32 	%r113, [%rd30];
	cvt.u64.u32 	%rd31, %r133;
	mul.wide.u32 	%rd32, %r133, 4;
	add.s64 	%rd33, %rd1, %rd32;
	ld.global.u32 	%r114, [%rd33];
	mad.lo.s32 	%r115, %r114, %r113, %r140;
	cvt.u64.u32 	%rd34, %r2;
	add.s64 	%rd35, %rd31, %rd34;
	shl.b64 	%rd36, %rd35, 2;
	add.s64 	%rd37, %rd2, %rd36;
	ld.global.u32 	%r116, [%rd37+4];
	ld.global.u32 	%r117, [%rd33+4];
	mad.lo.s32 	%r118, %r117, %r116, %r115;
	ld.global.u32 	%r119, [%rd37+8];
	ld.global.u32 	%r120, [%rd33+8];
	mad.lo.s32 	%r121, %r120, %r119, %r118;
	ld.global.u32 	%r122, [%rd37+12];
	ld.global.u32 	%r123, [%rd33+12];
	mad.lo.s32 	%r140, %r123, %r122, %r121;
	add.s32 	%r133, %r133, 4;
$L__BB0_10:
	setp.eq.s32 	%p8, %r19, 0;
	@%p8 bra 	$L__BB0_13;
	mul.wide.u32 	%rd38, %r133, 4;
	add.s64 	%rd46, %rd1, %rd38;
	add.s32 	%r124, %r133, %r2;
	mul.wide.u32 	%rd39, %r124, 4;
	add.s64 	%rd45, %rd2, %rd39;
	neg.s32 	%r138, %r19;
$L__BB0_12:
	.pragma "nounroll";
	ld.global.u32 	%r125, [%rd45];
	ld.global.u32 	%r126, [%rd46];
	mad.lo.s32 	%r140, %r126, %r125, %r140;
	add.s64 	%rd46, %rd46, 4;
	add.s64 	%rd45, %rd45, 4;
	add.s32 	%r138, %r138, 1;
	setp.ne.s32 	%p9, %r138, 0;
	@%p9 bra 	$L__BB0_12;
$L__BB0_13:
	cvta.to.global.u64 	%rd40, %rd15;
	mul.wide.u32 	%rd41, %r1, 4;
	add.s64 	%rd42, %rd40, %rd41;
	st.global.u32 	[%rd42], %r140;
	ret;

}


// ===== COMPILED SASS (sm_100) =====

	.target	sm_100

	.elftype	@"ET_EXEC"


//--------------------- .note.nv.tkinfo           --------------------------
	.section	.note.nv.tkinfo,"",@"SHT_NOTE"
	.sectionflags	@"SHF_NOTE_NV_TKINFO"
	.tkinfo
        /*0018*/ 	.word	0x00000002
        /*0030*/ 	.string	""
        /*0030*/ 	.string	"ptxas"
        /*0030*/ 	.string	"Cuda compilation tools, release 13.0, V13.0.88"
        /*0030*/ 	.string	"Build cuda_13.0.r13.0/compiler.36424714_0"
        /*0030*/ 	.string	"-arch sm_100 -m 64 "



//--------------------- .note.nv.cuinfo           --------------------------
	.section	.note.nv.cuinfo,"",@"SHT_NOTE"
	.sectionflags	@"SHF_NOTE_NV_CUINFO"
        /*0018*/ 	.short	0x0002
        /*001a*/ 	.short	0x0064
        /*001c*/ 	.short	0x0082
	.zero		2


//--------------------- .nv.info                  --------------------------
	.section	.nv.info,"",@"SHT_CUDA_INFO"
	.align	4


	//----- nvinfo : EIATTR_REGCOUNT
	.align		4
        /*0000*/ 	.byte	0x04, 0x2f
        /*0002*/ 	.short	(.L_1 - .L_0)
	.align		4
.L_0:
        /*0004*/ 	.word	index@(_Z6vecMatPiS_S_i)
        /*0008*/ 	.word	0x0000001d


	//----- nvinfo : EIATTR_FRAME_SIZE
	.align		4
.L_1:
        /*000c*/ 	.byte	0x04, 0x11
        /*000e*/ 	.short	(.L_3 - .L_2)
	.align		4
.L_2:
        /*0010*/ 	.word	index@(_Z6vecMatPiS_S_i)
        /*0014*/ 	.word	0x00000000


	//----- nvinfo : EIATTR_MIN_STACK_SIZE
	.align		4
.L_3:
        /*0018*/ 	.byte	0x04, 0x12
        /*001a*/ 	.short	(.L_5 - .L_4)
	.align		4
.L_4:
        /*001c*/ 	.word	index@(_Z6vecMatPiS_S_i)
        /*0020*/ 	.word	0x00000000
.L_5:


//--------------------- .nv.compat                --------------------------
	.section	.nv.compat,"",@"SHT_CUDA_COMPAT_INFO"
	.align	4
        /*0000*/ 	.byte	0x02, 0x09, 0x00, 0x00, 0x02, 0x02, 0x01, 0x00, 0x02, 0x05, 0x05, 0x00, 0x03, 0x07, 0x01, 0x01
        /*0010*/ 	.byte	0x02, 0x03, 0x00, 0x00, 0x02, 0x06, 0x01, 0x00, 0x04, 0x0b, 0x08, 0x00, 0x09, 0x00, 0x00, 0x00
        /*0020*/ 	.byte	0x00, 0x00, 0x00, 0x00


//--------------------- .nv.info._Z6vecMatPiS_S_i --------------------------
	.section	.nv.info._Z6vecMatPiS_S_i,"",@"SHT_CUDA_INFO"
	.sectionflags	@""
	.align	4


	//----- nvinfo : EIATTR_CUDA_API_VERSION
	.align		4
        /*0000*/ 	.byte	0x04, 0x37
        /*0002*/ 	.short	(.L_7 - .L_6)
.L_6:
        /*0004*/ 	.word	0x00000082


	//----- nvinfo : EIATTR_KPARAM_INFO
	.align		4
.L_7:
        /*0008*/ 	.byte	0x04, 0x17
        /*000a*/ 	.short	(.L_9 - .L_8)
.L_8:
        /*000c*/ 	.word	0x00000000
        /*0010*/ 	.short	0x0003
        /*0012*/ 	.short	0x0018
        /*0014*/ 	.byte	0x00, 0xf0, 0x11, 0x00


	//----- nvinfo : EIATTR_KPARAM_INFO
	.align		4
.L_9:
        /*0018*/ 	.byte	0x04, 0x17
        /*001a*/ 	.short	(.L_11 - .L_10)
.L_10:
        /*001c*/ 	.word	0x00000000
        /*0020*/ 	.short	0x0002
        /*0022*/ 	.short	0x0010
        /*0024*/ 	.byte	0x00, 0xf5, 0x21, 0x00


	//----- nvinfo : EIATTR_KPARAM_INFO
	.align		4
.L_11:
        /*0028*/ 	.byte	0x04, 0x17
        /*002a*/ 	.short	(.L_13 - .L_12)
.L_12:
        /*002c*/ 	.word	0x00000000
        /*0030*/ 	.short	0x0001
        /*0032*/ 	.short	0x0008
        /*0034*/ 	.byte	0x00, 0xf5, 0x21, 0x00


	//----- nvinfo : EIATTR_KPARAM_INFO
	.align		4
.L_13:
        /*0038*/ 	.byte	0x04, 0x17
        /*003a*/ 	.short	(.L_15 - .L_14)
.L_14:
        /*003c*/ 	.word	0x00000000
        /*0040*/ 	.short	0x0000
        /*0042*/ 	.short	0x0000
        /*0044*/ 	.byte	0x00, 0xf5, 0x21, 0x00


	//----- nvinfo : EIATTR_SPARSE_MMA_MASK
	.align		4
.L_15:
        /*0048*/ 	.byte	0x03, 0x50
        /*004a*/ 	.short	0x0000


	//----- nvinfo : EIATTR_MAXREG_COUNT
	.align		4
        /*004c*/ 	.byte	0x03, 0x1b
        /*004e*/ 	.short	0x00ff


	//----- nvinfo : EIATTR_MERCURY_ISA_VERSION
	.align		4
        /*0050*/ 	.byte	0x03, 0x5f
        /*0052*/ 	.short	0x0101


	//----- nvinfo : EIATTR_VRC_CTA_INIT_COUNT
	.align		4
        /*0054*/ 	.byte	0x02, 0x4a
	.zero		1
	.zero		1


	//----- nvinfo : EIATTR_EXIT_INSTR_OFFSETS
	.align		4
        /*0058*/ 	.byte	0x04, 0x1c
        /*005a*/ 	.short	(.L_17 - .L_16)


	//   ....[0]....
.L_16:
        /*005c*/ 	.word	0x00000b40


	//----- nvinfo : EIATTR_CBANK_PARAM_SIZE
	.align		4
.L_17:
        /*0060*/ 	.byte	0x03, 0x19
        /*0062*/ 	.short	0x001c


	//----- nvinfo : EIATTR_PARAM_CBANK
	.align		4
        /*0064*/ 	.byte	0x04, 0x0a
        /*0066*/ 	.short	(.L_19 - .L_18)
	.align		4
.L_18:
        /*0068*/ 	.word	index@(.nv.constant0._Z6vecMatPiS_S_i)
        /*006c*/ 	.short	0x0380
        /*006e*/ 	.short	0x001c


	//----- nvinfo : EIATTR_SW_WAR
	.align		4
.L_19:
        /*0070*/ 	.byte	0x04, 0x36
        /*0072*/ 	.short	(.L_21 - .L_20)
.L_20:
        /*0074*/ 	.word	0x00000008
.L_21:


//--------------------- .nv.callgraph             --------------------------
	.section	.nv.callgraph,"",@"SHT_CUDA_CALLGRAPH"
	.align	4
	.sectionentsize	8
	.align		4
        /*0000*/ 	.word	0x00000000
	.align		4
        /*0004*/ 	.word	0xffffffff
	.align		4
        /*0008*/ 	.word	0x00000000
	.align		4
        /*000c*/ 	.word	0xfffffffe
	.align		4
        /*0010*/ 	.word	0x00000000
	.align		4
        /*0014*/ 	.word	0xfffffffd
	.align		4
        /*0018*/ 	.word	0x00000000
	.align		4
        /*001c*/ 	.word	0xfffffffc


//--------------------- .text._Z6vecMatPiS_S_i    --------------------------
	.section	.text._Z6vecMatPiS_S_i,"ax",@progbits
	.align	128
        .global         _Z6vecMatPiS_S_i
        .type           _Z6vecMatPiS_S_i,@function
        .size           _Z6vecMatPiS_S_i,(.L_x_7 - _Z6vecMatPiS_S_i)
        .other          _Z6vecMatPiS_S_i,@"STO_CUDA_ENTRY STV_DEFAULT"
_Z6vecMatPiS_S_i:
.text._Z6vecMatPiS_S_i:
[----:B------:R-:W-:Y:S01]  /*0000*/  LDC R1, c[0x0][0x37c] ;  /* 0x0000df00ff017b82 */ /* 0x000fe20000000800 */
[----:B------:R-:W0:Y:S01]  /*0010*/  S2R R3, SR_TID.Y ;  /* 0x0000000000037919 */ /* 0x000e220000002200 */
[----:B------:R-:W1:Y:S06]  /*0020*/  LDCU UR6, c[0x0][0x398] ;  /* 0x00007300ff0677ac */ /* 0x000e6c0008000800 */
[----:B------:R-:W0:Y:S01]  /*0030*/  S2UR UR4, SR_CTAID.Y ;  /* 0x00000000000479c3 */ /* 0x000e220000002600 */
[----:B------:R-:W-:Y:S01]  /*0040*/  HFMA2 R14, -RZ, RZ, 0, 0 ;  /* 0x00000000ff0e7431 */ /* 0x000fe200000001ff */
[----:B------:R-:W2:Y:S06]  /*0050*/  LDCU.64 UR10, c[0x0][0x358] ;  /* 0x00006b00ff0a77ac */ /* 0x000eac0008000a00 */
[----:B------:R-:W0:Y:S01]  /*0060*/  LDC R0, c[0x0][0x364] ;  /* 0x0000d900ff007b82 */ /* 0x000e220000000800 */
[----:B-1----:R-:W-:Y:S01]  /*0070*/  UISETP.GE.AND UP0, UPT, UR6, 0x1, UPT ;  /* 0x000000010600788c */ /* 0x002fe2000bf06270 */
[----:B0-----:R-:W-:-:S08]  /*0080*/  IMAD R0, R0, UR4, R3 ;  /* 0x0000000400007c24 */ /* 0x001fd0000f8e0203 */
[----:B--2---:R-:W-:Y:S05]  /*0090*/  BRA.U !UP0, `(.L_x_0) ;  /* 0x00000009089c7547 */ /* 0x004fea000b800000 */
[----:B------:R-:W-:Y:S02]  /*00a0*/  UISETP.GE.U32.AND UP1, UPT, UR6, 0x10, UPT ;  /* 0x000000100600788c */ /* 0x000fe4000bf26070 */
[----:B------:R-:W-:Y:S01]  /*00b0*/  IMAD R6, R0, UR6, RZ ;  /* 0x0000000600067c24 */ /* 0x000fe2000f8e02ff */
[----:B------:R-:W-:Y:S01]  /*00c0*/  ULOP3.LUT UR7, UR6, 0xf, URZ, 0xc0, !UPT ;  /* 0x0000000f06077892 */ /* 0x000fe2000f8ec0ff */
[----:B------:R-:W-:Y:S02]  /*00d0*/  MOV R7, RZ ;  /* 0x000000ff00077202 */ /* 0x000fe40000000f00 */
[----:B------:R-:W-:Y:S01]  /*00e0*/  MOV R14, RZ ;  /* 0x000000ff000e7202 */ /* 0x000fe20000000f00 */
[----:B------:R-:W-:Y:S02]  /*00f0*/  UISETP.NE.AND UP0, UPT, UR7, URZ, UPT ;  /* 0x000000ff0700728c */ /* 0x000fe4000bf05270 */
[----:B------:R-:W-:Y:S09]  /*0100*/  BRA.U !UP1, `(.L_x_1) ;  /* 0x0000000509107547 */ /* 0x000ff2000b800000 */
[----:B------:R-:W0:Y:S01]  /*0110*/  LDC.64 R2, c[0x0][0x380] ;  /* 0x0000e000ff027b82 */ /* 0x000e220000000a00 */
[----:B------:R-:W1:Y:S01]  /*0120*/  LDCU.64 UR4, c[0x0][0x388] ;  /* 0x00007100ff0477ac */ /* 0x000e620008000a00 */
[----:B------:R-:W-:Y:S01]  /*0130*/  MOV R14, RZ ;  /* 0x000000ff000e7202 */ /* 0x000fe20000000f00 */
[----:B------:R-:W-:-:S04]  /*0140*/  ULOP3.LUT UR8, UR6, 0x7ffffff0, URZ, 0xc0, !UPT ;  /* 0x7ffffff006087892 */ /* 0x000fc8000f8ec0ff */
[----:B------:R-:W-:Y:S02]  /*0150*/  UIADD3 UR9, UPT, UPT, -UR8, URZ, URZ ;  /* 0x000000ff08097290 */ /* 0x000fe4000fffe1ff */
[----:B------:R-:W-:Y:S01]  /*0160*/  MOV R7, UR8 ;  /* 0x0000000800077c02 */ /* 0x000fe20008000f00 */
[----:B-1----:R-:W-:-:S04]  /*0170*/  UIADD3 UR4, UP1, UPT, UR4, 0x20, URZ ;  /* 0x0000002004047890 */ /* 0x002fc8000ff3e0ff */
[----:B------:R-:W-:Y:S01]  /*0180*/  UIADD3.X UR5, UPT, UPT, URZ, UR5, URZ, UP1, !UPT ;  /* 0x00000005ff057290 */ /* 0x000fe20008ffe4ff */
[----:B0-----:R-:W-:Y:S01]  /*0190*/  IMAD.WIDE.U32 R2, R6, 0x4, R2 ;  /* 0x0000000406027825 */ /* 0x001fe200078e0002 */
[----:B------:R-:W-:Y:S02]  /*01a0*/  MOV R4, UR4 ;  /* 0x0000000400047c02 */ /* 0x000fe40008000f00 */
[----:B------:R-:W-:Y:S02]  /*01b0*/  IADD3 R2, P0, PT, R2, 0x20, RZ ;  /* 0x0000002002027810 */ /* 0x000fe40007f1e0ff */
[----:B------:R-:W-:Y:S02]  /*01c0*/  MOV R5, UR5 ;  /* 0x0000000500057c02 */ /* 0x000fe40008000f00 */
[----:B------:R-:W-:-:S09]  /*01d0*/  IADD3.X R3, PT, PT, RZ, R3, RZ, P0, !PT ;  /* 0x00000003ff037210 */ /* 0x000fd200007fe4ff */
.L_x_2:
[----:B------:R-:W2:Y:S04]  /*01e0*/  LDG.E R15, desc[UR10][R2.64+-0x20] ;  /* 0xffffe00a020f7981 */ /* 0x000ea8000c1e1900 */
[----:B------:R-:W2:Y:S04]  /*01f0*/  LDG.E R16, desc[UR10][R4.64+-0x20] ;  /* 0xffffe00a04107981 */ /* 0x000ea8000c1e1900 */
[----:B------:R-:W3:Y:S04]  /*0200*/  LDG.E R24, desc[UR10][R2.64+-0x1c] ;  /* 0xffffe40a02187981 */ /* 0x000ee8000c1e1900 */
[----:B------:R-:W3:Y:S04]  /*0210*/  LDG.E R25, desc[UR10][R4.64+-0x1c] ;  /* 0xffffe40a04197981 */ /* 0x000ee8000c1e1900 */
[----:B------:R-:W4:Y:S04]  /*0220*/  LDG.E R19, desc[UR10][R2.64+-0x18] ;  /* 0xffffe80a02137981 */ /* 0x000f28000c1e1900 */
[----:B------:R-:W4:Y:S04]  /*0230*/  LDG.E R18, desc[UR10][R4.64+-0x18] ;  /* 0xffffe80a04127981 */ /* 0x000f28000c1e1900 */
[----:B------:R-:W5:Y:S04]  /*0240*/  LDG.E R20, desc[UR10][R2.64+-0x14] ;  /* 0xffffec0a02147981 */ /* 0x000f68000c1e1900 */
        /* <DEDUP_REMOVED lines=9> */
[----:B------:R-:W5:Y:S01]  /*02e0*/  LDG.E R17, desc[UR10][R4.64] ;  /* 0x0000000a04117981 */ /* 0x000f62000c1e1900 */
[----:B--2---:R-:W-:-:S03]  /*02f0*/  IMAD R15, R15, R16, R14 ;  /* 0x000000100f0f7224 */ /* 0x004fc600078e020e */
[----:B------:R-:W2:Y:S04]  /*0300*/  LDG.E R16, desc[UR10][R2.64] ;  /* 0x0000000a02107981 */ /* 0x000ea8000c1e1900 */
[----:B------:R-:W2:Y:S01]  /*0310*/  LDG.E R14, desc[UR10][R2.64+0x4] ;  /* 0x0000040a020e7981 */ /* 0x000ea2000c1e1900 */
[----:B---3--:R-:W-:-:S03]  /*0320*/  IMAD R24, R24, R25, R15 ;  /* 0x0000001918187224 */ /* 0x008fc600078e020f */
[----:B------:R-:W3:Y:S04]  /*0330*/  LDG.E R15, desc[UR10][R4.64+0x4] ;  /* 0x0000040a040f7981 */ /* 0x000ee8000c1e1900 */
[----:B------:R-:W3:Y:S01]  /*0340*/  LDG.E R25, desc[UR10][R4.64+0x14] ;  /* 0x0000140a04197981 */ /* 0x000ee2000c1e1900 */
[----:B----4-:R-:W-:-:S03]  /*0350*/  IMAD R24, R19, R18, R24 ;  /* 0x0000001213187224 */ /* 0x010fc600078e0218 */
[----:B------:R-:W4:Y:S04]  /*0360*/  LDG.E R18, desc[UR10][R2.64+0x8] ;  /* 0x0000080a02127981 */ /* 0x000f28000c1e1900 */
[----:B------:R-:W4:Y:S01]  /*0370*/  LDG.E R19, desc[UR10][R4.64+0x8] ;  /* 0x0000080a04137981 */ /* 0x000f22000c1e1900 */
[----:B-----5:R-:W-:-:S03]  /*0380*/  IMAD R24, R20, R21, R24 ;  /* 0x0000001514187224 */ /* 0x020fc600078e0218 */
[----:B------:R-:W5:Y:S04]  /*0390*/  LDG.E R20, desc[UR10][R2.64+0xc] ;  /* 0x00000c0a02147981 */ /* 0x000f68000c1e1900 */
[----:B------:R-:W5:Y:S01]  /*03a0*/  LDG.E R21, desc[UR10][R4.64+0xc] ;  /* 0x00000c0a04157981 */ /* 0x000f62000c1e1900 */
[----:B------:R-:W-:-:S03]  /*03b0*/  IMAD R24, R22, R23, R24 ;  /* 0x0000001716187224 */ /* 0x000fc600078e0218 */
[----:B------:R-:W5:Y:S04]  /*03c0*/  LDG.E R22, desc[UR10][R2.64+0x10] ;  /* 0x0000100a02167981 */ /* 0x000f68000c1e1900 */
[----:B------:R-:W5:Y:S01]  /*03d0*/  LDG.E R23, desc[UR10][R4.64+0x10] ;  /* 0x0000100a04177981 */ /* 0x000f62000c1e1900 */
[----:B------:R-:W-:-:S03]  /*03e0*/  IMAD R26, R12, R13, R24 ;  /* 0x0000000d0c1a7224 */ /* 0x000fc600078e0218 */
[----:B------:R-:W5:Y:S04]  /*03f0*/  LDG.E R24, desc[UR10][R2.64+0x14] ;  /* 0x0000140a02187981 */ /* 0x000f68000c1e1900 */
[----:B------:R-:W5:Y:S04]  /*0400*/  LDG.E R13, desc[UR10][R2.64+0x18] ;  /* 0x0000180a020d7981 */ /* 0x000f68000c1e1900 */
[----:B------:R-:W5:Y:S01]  /*0410*/  LDG.E R12, desc[UR10][R4.64+0x18] ;  /* 0x0000180a040c7981 */ /* 0x000f62000c1e1900 */
[----:B------:R-:W-:-:S03]  /*0420*/  IMAD R26, R11, R8, R26 ;  /* 0x000000080b1a7224 */ /* 0x000fc600078e021a */
[----:B------:R0:W5:Y:S04]  /*0430*/  LDG.E R8, desc[UR10][R2.64+0x1c] ;  /* 0x00001c0a02087981 */ /* 0x000168000c1e1900 */
[----:B------:R1:W5:Y:S01]  /*0440*/  LDG.E R11, desc[UR10][R4.64+0x1c] ;  /* 0x00001c0a040b7981 */ /* 0x000362000c1e1900 */
[----:B------:R-:W-:Y:S01]  /*0450*/  IMAD R9, R10, R9, R26 ;  /* 0x000000090a097224 */ /* 0x000fe200078e021a */
[----:B------:R-:W-:-:S04]  /*0460*/  UIADD3 UR9, UPT, UPT, UR9, 0x10, URZ ;  /* 0x0000001009097890 */ /* 0x000fc8000fffe0ff */
[----:B------:R-:W-:Y:S01]  /*0470*/  UISETP.NE.AND UP1, UPT, UR9, URZ, UPT ;  /* 0x000000ff0900728c */ /* 0x000fe2000bf25270 */
[----:B0-----:R-:W-:Y:S02]  /*0480*/  IADD3 R2, P0, PT, R2, 0x40, RZ ;  /* 0x0000004002027810 */ /* 0x001fe40007f1e0ff */
[----:B-1----:R-:W-:Y:S02]  /*0490*/  IADD3 R4, P1, PT, R4, 0x40, RZ ;  /* 0x0000004004047810 */ /* 0x002fe40007f3e0ff */
[----:B------:R-:W-:Y:S02]  /*04a0*/  IADD3.X R3, PT, PT, RZ, R3, RZ, P0, !PT ;  /* 0x00000003ff037210 */ /* 0x000fe400007fe4ff */
[----:B------:R-:W-:Y:S01]  /*04b0*/  IADD3.X R5, PT, PT, RZ, R5, RZ, P1, !PT ;  /* 0x00000005ff057210 */ /* 0x000fe20000ffe4ff */
[----:B--2---:R-:W-:-:S04]  /*04c0*/  IMAD R9, R16, R17, R9 ;  /* 0x0000001110097224 */ /* 0x004fc800078e0209 */
[----:B---3--:R-:W-:-:S04]  /*04d0*/  IMAD R9, R14, R15, R9 ;  /* 0x0000000f0e097224 */ /* 0x008fc800078e0209 */
[----:B----4-:R-:W-:-:S04]  /*04e0*/  IMAD R9, R18, R19, R9 ;  /* 0x0000001312097224 */ /* 0x010fc800078e0209 */
[----:B-----5:R-:W-:-:S04]  /*04f0*/  IMAD R9, R20, R21, R9 ;  /* 0x0000001514097224 */ /* 0x020fc800078e0209 */
[----:B------:R-:W-:-:S04]  /*0500*/  IMAD R9, R22, R23, R9 ;  /* 0x0000001716097224 */ /* 0x000fc800078e0209 */
[----:B------:R-:W-:-:S04]  /*0510*/  IMAD R9, R24, R25, R9 ;  /* 0x0000001918097224 */ /* 0x000fc800078e0209 */
[----:B------:R-:W-:-:S04]  /*0520*/  IMAD R9, R13, R12, R9 ;  /* 0x0000000c0d097224 */ /* 0x000fc800078e0209 */
[----:B------:R-:W-:Y:S01]  /*0530*/  IMAD R14, R8, R11, R9 ;  /* 0x0000000b080e7224 */ /* 0x000fe200078e0209 */
[----:B------:R-:W-:Y:S06]  /*0540*/  BRA.U UP1, `(.L_x_2) ;  /* 0xfffffffd01247547 */ /* 0x000fec000b83ffff */
.L_x_1:
[----:B------:R-:W-:Y:S05]  /*0550*/  BRA.U !UP0, `(.L_x_0) ;  /* 0x00000005086c7547 */ /* 0x000fea000b800000 */
[----:B------:R-:W-:Y:S02]  /*0560*/  UISETP.GE.U32.AND UP0, UPT, UR7, 0x8, UPT ;  /* 0x000000080700788c */ /* 0x000fe4000bf06070 */
[----:B------:R-:W-:-:S04]  /*0570*/  ULOP3.LUT UR5, UR6, 0x7, URZ, 0xc0, !UPT ;  /* 0x0000000706057892 */ /* 0x000fc8000f8ec0ff */
[----:B------:R-:W-:-:S03]  /*0580*/  UISETP.NE.AND UP1, UPT, UR5, URZ, UPT ;  /* 0x000000ff0500728c */ /* 0x000fc6000bf25270 */
[----:B------:R-:W-:Y:S08]  /*0590*/  BRA.U !UP0, `(.L_x_3) ;  /* 0x00000001088c7547 */ /* 0x000ff0000b800000 */
[----:B------:R-:W0:Y:S01]  /*05a0*/  LDC.64 R8, c[0x0][0x380] ;  /* 0x0000e000ff087b82 */ /* 0x000e220000000a00 */
[----:B------:R-:W1:Y:S01]  /*05b0*/  LDCU.64 UR8, c[0x0][0x380] ;  /* 0x00007000ff0877ac */ /* 0x000e620008000a00 */
[CC--:B------:R-:W-:Y:S02]  /*05c0*/  IADD3 R3, PT, PT, R6.reuse, R7.reuse, RZ ;  /* 0x0000000706037210 */ /* 0x0c0fe40007ffe0ff */
[----:B------:R-:W-:-:S04]  /*05d0*/  IADD3 R10, P0, PT, R6, R7, RZ ;  /* 0x00000007060a7210 */ /* 0x000fc80007f1e0ff */
[----:B------:R-:W2:Y:S01]  /*05e0*/  LDC.64 R4, c[0x0][0x388] ;  /* 0x0000e200ff047b82 */ /* 0x000ea20000000a00 */
[----:B0-----:R-:W-:Y:S01]  /*05f0*/  IMAD.WIDE.U32 R8, R3, 0x4, R8 ;  /* 0x0000000403087825 */ /* 0x001fe200078e0008 */
[----:B------:R-:W-:Y:S02]  /*0600*/  IADD3.X R3, PT, PT, RZ, RZ, RZ, P0, !PT ;  /* 0x000000ffff037210 */ /* 0x000fe400007fe4ff */
[C---:B-1----:R-:W-:Y:S02]  /*0610*/  LEA R2, P0, R10.reuse, UR8, 0x2 ;  /* 0x000000080a027c11 */ /* 0x042fe4000f8010ff */
[----:B------:R-:W3:Y:S02]  /*0620*/  LDG.E R11, desc[UR10][R8.64] ;  /* 0x0000000a080b7981 */ /* 0x000ee4000c1e1900 */
[----:B------:R-:W-:Y:S01]  /*0630*/  LEA.HI.X R3, R10, UR9, R3, 0x2, P0 ;  /* 0x000000090a037c11 */ /* 0x000fe200080f1403 */
[----:B--2---:R-:W-:-:S04]  /*0640*/  IMAD.WIDE.U32 R4, R7, 0x4, R4 ;  /* 0x0000000407047825 */ /* 0x004fc800078e0004 */
[----:B------:R-:W2:Y:S04]  /*0650*/  LDG.E R13, desc[UR10][R2.64+0x4] ;  /* 0x0000040a020d7981 */ /* 0x000ea8000c1e1900 */
[----:B------:R-:W3:Y:S04]  /*0660*/  LDG.E R10, desc[UR10][R4.64] ;  /* 0x0000000a040a7981 */ /* 0x000ee8000c1e1900 */
[----:B------:R-:W2:Y:S04]  /*0670*/  LDG.E R12, desc[UR10][R4.64+0x4] ;  /* 0x0000040a040c7981 */ /* 0x000ea8000c1e1900 */
        /* <DEDUP_REMOVED lines=12> */
[----:B------:R-:W-:Y:S01]  /*0740*/  IADD3 R7, PT, PT, R7, 0x8, RZ ;  /* 0x0000000807077810 */ /* 0x000fe20007ffe0ff */
[----:B---3--:R-:W-:-:S04]  /*0750*/  IMAD R10, R11, R10, R14 ;  /* 0x0000000a0b0a7224 */ /* 0x008fc800078e020e */
[----:B--2---:R-:W-:-:S04]  /*0760*/  IMAD R10, R13, R12, R10 ;  /* 0x0000000c0d0a7224 */ /* 0x004fc800078e020a */
[----:B----4-:R-:W-:-:S04]  /*0770*/  IMAD R10, R15, R16, R10 ;  /* 0x000000100f0a7224 */ /* 0x010fc800078e020a */
[----:B-----5:R-:W-:-:S04]  /*0780*/  IMAD R10, R17, R18, R10 ;  /* 0x00000012110a7224 */ /* 0x020fc800078e020a */
[----:B------:R-:W-:-:S04]  /*0790*/  IMAD R10, R19, R20, R10 ;  /* 0x00000014130a7224 */ /* 0x000fc800078e020a */
[----:B------:R-:W-:-:S04]  /*07a0*/  IMAD R10, R21, R22, R10 ;  /* 0x00000016150a7224 */ /* 0x000fc800078e020a */
[----:B------:R-:W-:-:S04]  /*07b0*/  IMAD R8, R8, R9, R10 ;  /* 0x0000000908087224 */ /* 0x000fc800078e020a */
[----:B------:R-:W-:-:S07]  /*07c0*/  IMAD R14, R23, R24, R8 ;  /* 0x00000018170e7224 */ /* 0x000fce00078e0208 */
.L_x_3:
        /* <DEDUP_REMOVED lines=12> */
[----:B-1----:R-:W-:-:S03]  /*0890*/  LEA R2, P0, R10, UR6, 0x2 ;  /* 0x000000060a027c11 */ /* 0x002fc6000f8010ff */
[----:B------:R-:W3:Y:S01]  /*08a0*/  LDG.E R9, desc[UR10][R8.64] ;  /* 0x0000000a08097981 */ /* 0x000ee2000c1e1900 */
        /* <DEDUP_REMOVED lines=8> */
[----:B------:R-:W5:Y:S01]  /*0930*/  LDG.E R16, desc[UR10][R4.64+0xc] ;  /* 0x00000c0a04107981 */ /* 0x000f62000c1e1900 */
[----:B------:R-:W-:Y:S01]  /*0940*/  IADD3 R7, PT, PT, R7, 0x4, RZ ;  /* 0x0000000407077810 */ /* 0x000fe20007ffe0ff */
[----:B---3--:R-:W-:-:S04]  /*0950*/  IMAD R10, R9, R10, R14 ;  /* 0x0000000a090a7224 */ /* 0x008fc800078e020e */
[----:B--2---:R-:W-:-:S04]  /*0960*/  IMAD R10, R11, R12, R10 ;  /* 0x0000000c0b0a7224 */ /* 0x004fc800078e020a */
[----:B----4-:R-:W-:-:S04]  /*0970*/  IMAD R10, R13, R15, R10 ;  /* 0x0000000f0d0a7224 */ /* 0x010fc800078e020a */
[----:B-----5:R-:W-:-:S07]  /*0980*/  IMAD R14, R17, R16, R10 ;  /* 0x00000010110e7224 */ /* 0x020fce00078e020a */
.L_x_4:
[----:B------:R-:W-:Y:S05]  /*0990*/  BRA.U !UP1, `(.L_x_0) ;  /* 0x00000001095c7547 */ /* 0x000fea000b800000 */
[----:B------:R-:W0:Y:S01]  /*09a0*/  LDC.64 R2, c[0x0][0x388] ;  /* 0x0000e200ff027b82 */ /* 0x000e220000000a00 */
[----:B------:R-:W-:Y:S01]  /*09b0*/  IADD3 R9, PT, PT, R6, R7, RZ ;  /* 0x0000000706097210 */ /* 0x000fe20007ffe0ff */
[----:B------:R-:W-:-:S06]  /*09c0*/  UIADD3 UR4, UPT, UPT, -UR4, URZ, URZ ;  /* 0x000000ff04047290 */ /* 0x000fcc000fffe1ff */
[----:B------:R-:W1:Y:S01]  /*09d0*/  LDC.64 R4, c[0x0][0x380] ;  /* 0x0000e000ff047b82 */ /* 0x000e620000000a00 */
[----:B0-----:R-:W-:-:S03]  /*09e0*/  IMAD.WIDE.U32 R2, R7, 0x4, R2 ;  /* 0x0000000407027825 */ /* 0x001fc600078e0002 */
[----:B------:R-:W-:Y:S01]  /*09f0*/  MOV R6, R2 ;  /* 0x0000000200067202 */ /* 0x000fe20000000f00 */
[----:B-1----:R-:W-:Y:S01]  /*0a00*/  IMAD.WIDE.U32 R4, R9, 0x4, R4 ;  /* 0x0000000409047825 */ /* 0x002fe200078e0004 */
[----:B------:R-:W-:Y:S02]  /*0a10*/  MOV R9, R3 ;  /* 0x0000000300097202 */ /* 0x000fe40000000f00 */
[----:B------:R-:W-:Y:S02]  /*0a20*/  MOV R2, R4 ;  /* 0x0000000400027202 */ /* 0x000fe40000000f00 */
[----:B------:R-:W-:-:S07]  /*0a30*/  MOV R7, R5 ;  /* 0x0000000500077202 */ /* 0x000fce0000000f00 */
.L_x_5:
[----:B------:R-:W-:Y:S02]  /*0a40*/  MOV R3, R7 ;  /* 0x0000000700037202 */ /* 0x000fe40000000f00 */
[----:B------:R-:W-:Y:S02]  /*0a50*/  MOV R4, R6 ;  /* 0x0000000600047202 */ /* 0x000fe40000000f00 */
[----:B------:R-:W-:Y:S02]  /*0a60*/  MOV R5, R9 ;  /* 0x0000000900057202 */ /* 0x000fe40000000f00 */
[----:B------:R0:W2:Y:S04]  /*0a70*/  LDG.E R3, desc[UR10][R2.64] ;  /* 0x0000000a02037981 */ /* 0x0000a8000c1e1900 */
[----:B------:R-:W2:Y:S01]  /*0a80*/  LDG.E R4, desc[UR10][R4.64] ;  /* 0x0000000a04047981 */ /* 0x000ea2000c1e1900 */
[----:B------:R-:W-:Y:S01]  /*0a90*/  UIADD3 UR4, UPT, UPT, UR4, 0x1, URZ ;  /* 0x0000000104047890 */ /* 0x000fe2000fffe0ff */
[----:B------:R-:W-:-:S03]  /*0aa0*/  IADD3 R6, P0, PT, R6, 0x4, RZ ;  /* 0x0000000406067810 */ /* 0x000fc60007f1e0ff */
[----:B------:R-:W-:Y:S01]  /*0ab0*/  UISETP.NE.AND UP0, UPT, UR4, URZ, UPT ;  /* 0x000000ff0400728c */ /* 0x000fe2000bf05270 */
[----:B0-----:R-:W-:Y:S02]  /*0ac0*/  IADD3 R2, P1, PT, R2, 0x4, RZ ;  /* 0x0000000402027810 */ /* 0x001fe40007f3e0ff */
[----:B------:R-:W-:Y:S02]  /*0ad0*/  IADD3.X R9, PT, PT, RZ, R9, RZ, P0, !PT ;  /* 0x00000009ff097210 */ /* 0x000fe400007fe4ff */
[----:B------:R-:W-:Y:S01]  /*0ae0*/  IADD3.X R7, PT, PT, RZ, R7, RZ, P1, !PT ;  /* 0x00000007ff077210 */ /* 0x000fe20000ffe4ff */
[----:B--2---:R-:W-:-:S03]  /*0af0*/  IMAD R14, R3, R4, R14 ;  /* 0x00000004030e7224 */ /* 0x004fc600078e020e */
[----:B------:R-:W-:Y:S05]  /*0b00*/  BRA.U UP0, `(.L_x_5) ;  /* 0xfffffffd00cc7547 */ /* 0x000fea000b83ffff */
.L_x_0:
[----:B------:R-:W0:Y:S02]  /*0b10*/  LDC.64 R2, c[0x0][0x390] ;  /* 0x0000e400ff027b82 */ /* 0x000e240000000a00 */
[----:B0-----:R-:W-:-:S05]  /*0b20*/  IMAD.WIDE.U32 R2, R0, 0x4, R2 ;  /* 0x0000000400027825 */ /* 0x001fca00078e0002 */
[----:B------:R-:W-:Y:S01]  /*0b30*/  STG.E desc[UR10][R2.64], R14 ;  /* 0x0000000e02007986 */ /* 0x000fe2000c10190a */
[----:B------:R-:W-:Y:S05]  /*0b40*/  EXIT ;  /* 0x000000000000794d */ /* 0x000fea0003800000 */
.L_x_6:
[----:B------:R-:W-:-:S00]  /*0b50*/  BRA `(.L_x_6) ;  /* 0xfffffffc00fc7947 */ /* 0x000fc0000383ffff */
[----:B------:R-:W-:-:S00]  /*0b60*/  NOP ;  /* 0x0000000000007918 */ /* 0x000fc00000000000 */
        /* <DEDUP_REMOVED lines=9> */
.L_x_7:


//--------------------- .nv.shared.reserved.0     --------------------------
	.section	.nv.shared.reserved.0,"aw",@nobits
	.weak		__nv_reservedSMEM_offset_0_alias
	.size		__nv_reservedSMEM_offset_0_alias, 0, 64
	.other		__nv_reservedSMEM_offset_0_alias,@"STO_CUDA_RESERVED_SHARED STV_DEFAULT"
__nv_reservedSMEM_offset_0_alias:
	.zero		0
	.zero		64


//--------------------- .nv.constant0._Z6vecMatPiS_S_i --------------------------
	.section	.nv.constant0._Z6vecMatPiS_S_i,"a",@progbits
	.sectionflags	@""
	.align	4
.nv.constant0._Z6vecMatPiS_S_i:
	.zero		924


//--------------------- SYMBOLS --------------------------

	.type		.nv.reservedSmem.offset0,@object
	.size		.nv.reservedSmem.offset0,0x4
